//
// Generated by NVIDIA NVVM Compiler
//
// Compiler Build ID: CL-36424714
// Cuda compilation tools, release 13.0, V13.0.88
// Based on NVVM 20.0.0
//

.version 9.0
.target sm_100
.address_size 64

	// .globl	_Z3auxPiii

.visible .entry _Z3auxPiii(
	.param .u64 .ptr .align 1 _Z3auxPiii_param_0,
	.param .u32 _Z3auxPiii_param_1,
	.param .u32 _Z3auxPiii_param_2
)
{
	.reg .pred 	%p<2>;
	.reg .b32 	%r<17>;
	.reg .b64 	%rd<9>;

	ld.param.u64 	%rd1, [_Z3auxPiii_param_0];
	ld.param.u32 	%r2, [_Z3auxPiii_param_1];
	ld.param.u32 	%r3, [_Z3auxPiii_param_2];
	mov.u32 	%r4, %tid.x;
	mov.u32 	%r5, %ctaid.x;
	mov.u32 	%r6, %ntid.x;
	mad.lo.s32 	%r1, %r5, %r6, %r4;
	mul.lo.s32 	%r7, %r2, %r2;
	setp.gt.s32 	%p1, %r1, %r7;
	@%p1 bra 	$L__BB0_2;
	cvta.to.global.u64 	%rd2, %rd1;
	bar.sync 	0;
	rem.s32 	%r8, %r1, %r2;
	sub.s32 	%r9, %r1, %r8;
	mul.wide.s32 	%rd3, %r1, 4;
	add.s64 	%rd4, %rd2, %rd3;
	ld.global.u32 	%r10, [%rd4];
	add.s32 	%r11, %r9, %r3;
	mul.wide.s32 	%rd5, %r11, 4;
	add.s64 	%rd6, %rd2, %rd5;
	ld.global.u32 	%r12, [%rd6];
	mad.lo.s32 	%r13, %r3, %r2, %r8;
	mul.wide.s32 	%rd7, %r13, 4;
	add.s64 	%rd8, %rd2, %rd7;
	ld.global.u32 	%r14, [%rd8];
	add.s32 	%r15, %r14, %r12;
	min.s32 	%r16, %r10, %r15;
	st.global.u32 	[%rd4], %r16;
$L__BB0_2:
	ret;

}


// ===== COMPILED SASS (sm_100) =====

	.target	sm_100

	.elftype	@"ET_EXEC"


//--------------------- .note.nv.tkinfo           --------------------------
	.section	.note.nv.tkinfo,"",@"SHT_NOTE"
	.sectionflags	@"SHF_NOTE_NV_TKINFO"
	.tkinfo
        /*0018*/ 	.word	0x00000002
        /*0030*/ 	.string	""
        /*0030*/ 	.string	"ptxas"
        /*0030*/ 	.string	"Cuda compilation tools, release 13.0, V13.0.88"
        /*0030*/ 	.string	"Build cuda_13.0.r13.0/compiler.36424714_0"
        /*0030*/ 	.string	"-arch sm_100 -m 64 "



//--------------------- .note.nv.cuinfo           --------------------------
	.section	.note.nv.cuinfo,"",@"SHT_NOTE"
	.sectionflags	@"SHF_NOTE_NV_CUINFO"
        /*0018*/ 	.short	0x0002
        /*001a*/ 	.short	0x0064
        /*001c*/ 	.short	0x0082
	.zero		2


//--------------------- .nv.info                  --------------------------
	.section	.nv.info,"",@"SHT_CUDA_INFO"
	.align	4


	//----- nvinfo : EIATTR_REGCOUNT
	.align		4
        /*0000*/ 	.byte	0x04, 0x2f
        /*0002*/ 	.short	(.L_1 - .L_0)
	.align		4
.L_0:
        /*0004*/ 	.word	index@(_Z3auxPiii)
        /*0008*/ 	.word	0x0000000e


	//----- nvinfo : EIATTR_FRAME_SIZE
	.align		4
.L_1:
        /*000c*/ 	.byte	0x04, 0x11
        /*000e*/ 	.short	(.L_3 - .L_2)
	.align		4
.L_2:
        /*0010*/ 	.word	index@(_Z3auxPiii)
        /*0014*/ 	.word	0x00000000


	//----- nvinfo : EIATTR_MIN_STACK_SIZE
	.align		4
.L_3:
        /*0018*/ 	.byte	0x04, 0x12
        /*001a*/ 	.short	(.L_5 - .L_4)
	.align		4
.L_4:
        /*001c*/ 	.word	index@(_Z3auxPiii)
        /*0020*/ 	.word	0x00000000
.L_5:


//--------------------- .nv.compat                --------------------------
	.section	.nv.compat,"",@"SHT_CUDA_COMPAT_INFO"
	.align	4
        /*0000*/ 	.byte	0x02, 0x09, 0x00, 0x00, 0x02, 0x02, 0x01, 0x00, 0x02, 0x05, 0x05, 0x00, 0x03, 0x07, 0x01, 0x01
        /*0010*/ 	.byte	0x02, 0x03, 0x00, 0x00, 0x02, 0x06, 0x01, 0x00, 0x04, 0x0b, 0x08, 0x00, 0x09, 0x00, 0x00, 0x00
        /*0020*/ 	.byte	0x00, 0x00, 0x00, 0x00


//--------------------- .nv.info._Z3auxPiii       --------------------------
	.section	.nv.info._Z3auxPiii,"",@"SHT_CUDA_INFO"
	.sectionflags	@""
	.align	4


	//----- nvinfo : EIATTR_CUDA_API_VERSION
	.align		4
        /*0000*/ 	.byte	0x04, 0x37
        /*0002*/ 	.short	(.L_7 - .L_6)
.L_6:
        /*0004*/ 	.word	0x00000082


	//----- nvinfo : EIATTR_KPARAM_INFO
	.align		4
.L_7:
        /*0008*/ 	.byte	0x04, 0x17
        /*000a*/ 	.short	(.L_9 - .L_8)
.L_8:
        /*000c*/ 	.word	0x00000000
        /*0010*/ 	.short	0x0002
        /*0012*/ 	.short	0x000c
        /*0014*/ 	.byte	0x00, 0xf0, 0x11, 0x00


	//----- nvinfo : EIATTR_KPARAM_INFO
	.align		4
.L_9:
        /*0018*/ 	.byte	0x04, 0x17
        /*001a*/ 	.short	(.L_11 - .L_10)
.L_10:
        /*001c*/ 	.word	0x00000000
        /*0020*/ 	.short	0x0001
        /*0022*/ 	.short	0x0008
        /*0024*/ 	.byte	0x00, 0xf0, 0x11, 0x00


	//----- nvinfo : EIATTR_KPARAM_INFO
	.align		4
.L_11:
        /*0028*/ 	.byte	0x04, 0x17
        /*002a*/ 	.short	(.L_13 - .L_12)
.L_12:
        /*002c*/ 	.word	0x00000000
        /*0030*/ 	.short	0x0000
        /*0032*/ 	.short	0x0000
        /*0034*/ 	.byte	0x00, 0xf5, 0x21, 0x00


	//----- nvinfo : EIATTR_SPARSE_MMA_MASK
	.align		4
.L_13:
        /*0038*/ 	.byte	0x03, 0x50
        /*003a*/ 	.short	0x0000


	//----- nvinfo : EIATTR_MAXREG_COUNT
	.align		4
        /*003c*/ 	.byte	0x03, 0x1b
        /*003e*/ 	.short	0x00ff


	//----- nvinfo : EIATTR_NUM_BARRIERS
	.align		4
        /*0040*/ 	.byte	0x02, 0x4c
        /*0042*/ 	.byte	0x01
	.zero		1


	//----- nvinfo : EIATTR_MERCURY_ISA_VERSION
	.align		4
        /*0044*/ 	.byte	0x03, 0x5f
        /*0046*/ 	.short	0x0101


	//----- nvinfo : EIATTR_VRC_CTA_INIT_COUNT
	.align		4
        /*0048*/ 	.byte	0x02, 0x4a
	.zero		1
	.zero		1


	//----- nvinfo : EIATTR_EXIT_INSTR_OFFSETS
	.align		4
        /*004c*/ 	.byte	0x04, 0x1c
        /*004e*/ 	.short	(.L_15 - .L_14)


	//   ....[0]....
.L_14:
        /*0050*/ 	.word	0x00000080


	//   ....[1]....
        /*0054*/ 	.word	0x000002c0


	//----- nvinfo : EIATTR_CBANK_PARAM_SIZE
	.align		4
.L_15:
        /*0058*/ 	.byte	0x03, 0x19
        /*005a*/ 	.short	0x0010


	//----- nvinfo : EIATTR_PARAM_CBANK
	.align		4
        /*005c*/ 	.byte	0x04, 0x0a
        /*005e*/ 	.short	(.L_17 - .L_16)
	.align		4
.L_16:
        /*0060*/ 	.word	index@(.nv.constant0._Z3auxPiii)
        /*0064*/ 	.short	0x0380
        /*0066*/ 	.short	0x0010


	//----- nvinfo : EIATTR_SW_WAR
	.align		4
.L_17:
        /*0068*/ 	.byte	0x04, 0x36
        /*006a*/ 	.short	(.L_19 - .L_18)
.L_18:
        /*006c*/ 	.word	0x00000008
.L_19:


//--------------------- .nv.callgraph             --------------------------
	.section	.nv.callgraph,"",@"SHT_CUDA_CALLGRAPH"
	.align	4
	.sectionentsize	8
	.align		4
        /*0000*/ 	.word	0x00000000
	.align		4
        /*0004*/ 	.word	0xffffffff
	.align		4
        /*0008*/ 	.word	0x00000000
	.align		4
        /*000c*/ 	.word	0xfffffffe
	.align		4
        /*0010*/ 	.word	0x00000000
	.align		4
        /*0014*/ 	.word	0xfffffffd
	.align		4
        /*0018*/ 	.word	0x00000000
	.align		4
        /*001c*/ 	.word	0xfffffffc


//--------------------- .text._Z3auxPiii          --------------------------
	.section	.text._Z3auxPiii,"ax",@progbits
	.align	128
        .global         _Z3auxPiii
        .type           _Z3auxPiii,@function
        .size           _Z3auxPiii,(.L_x_1 - _Z3auxPiii)
        .other          _Z3auxPiii,@"STO_CUDA_ENTRY STV_DEFAULT"
_Z3auxPiii:
.text._Z3auxPiii:
[----:B------:R-:W-:Y:S01]  /*0000*/  LDC R1, c[0x0][0x37c] ;  /* 0x0000df00ff017b82 */ /* 0x000fe20000000800 */
[----:B------:R-:W0:Y:S07]  /*0010*/  S2R R5, SR_TID.X ;  /* 0x0000000000057919 */ /* 0x000e2e0000002100 */
[----:B------:R-:W0:Y:S08]  /*0020*/  S2UR UR4, SR_CTAID.X ;  /* 0x00000000000479c3 */ /* 0x000e300000002500 */
[----:B------:R-:W0:Y:S08]  /*0030*/  LDC R0, c[0x0][0x360] ;  /* 0x0000d800ff007b82 */ /* 0x000e300000000800 */
[----:B------:R-:W1:Y:S01]  /*0040*/  LDC R11, c[0x0][0x388] ;  /* 0x0000e200ff0b7b82 */ /* 0x000e620000000800 */
[----:B0-----:R-:W-:-:S02]  /*0050*/  IMAD R5, R0, UR4, R5 ;  /* 0x0000000400057c24 */ /* 0x001fc4000f8e0205 */
[----:B-1----:R-:W-:-:S05]  /*0060*/  IMAD R0, R11, R11, RZ ;  /* 0x0000000b0b007224 */ /* 0x002fca00078e02ff */
[----:B------:R-:W-:-:S13]  /*0070*/  ISETP.GT.AND P0, PT, R5, R0, PT ;  /* 0x000000000500720c */ /* 0x000fda0003f04270 */
[----:B------:R-:W-:Y:S05]  /*0080*/  @P0 EXIT ;  /* 0x000000000000094d */ /* 0x000fea0003800000 */
[----:B------:R-:W-:Y:S01]  /*0090*/  IABS R9, R11 ;  /* 0x0000000b00097213 */ /* 0x000fe20000000000 */
[----:B------:R-:W0:Y:S01]  /*00a0*/  LDCU UR6, c[0x0][0x38c] ;  /* 0x00007180ff0677ac */ /* 0x000e220008000800 */
[----:B------:R-:W-:Y:S01]  /*00b0*/  BAR.SYNC.DEFER_BLOCKING 0x0 ;  /* 0x0000000000007b1d */ /* 0x000fe20000010000 */
[----:B------:R-:W-:-:S05]  /*00c0*/  ISETP.GE.AND P2, PT, R5, RZ, PT ;  /* 0x000000ff0500720c */ /* 0x000fca0003f46270 */
[----:B------:R-:W1:Y:S01]  /*00d0*/  I2F.RP R0, R9 ;  /* 0x0000000900007306 */ /* 0x000e620000209400 */
[----:B------:R-:W2:Y:S07]  /*00e0*/  LDCU.64 UR4, c[0x0][0x358] ;  /* 0x00006b00ff0477ac */ /* 0x000eae0008000a00 */
[----:B-1----:R-:W1:Y:S02]  /*00f0*/  MUFU.RCP R0, R0 ;  /* 0x0000000000007308 */ /* 0x002e640000001000 */
[----:B-1----:R-:W-:-:S06]  /*0100*/  IADD3 R2, PT, PT, R0, 0xffffffe, RZ ;  /* 0x0ffffffe00027810 */ /* 0x002fcc0007ffe0ff */
[----:B------:R1:W3:Y:S02]  /*0110*/  F2I.FTZ.U32.TRUNC.NTZ R3, R2 ;  /* 0x0000000200037305 */ /* 0x0002e4000021f000 */
[----:B-1----:R-:W-:Y:S01]  /*0120*/  IMAD.MOV.U32 R2, RZ, RZ, RZ ;  /* 0x000000ffff027224 */ /* 0x002fe200078e00ff */
[----:B---3--:R-:W-:-:S05]  /*0130*/  IADD3 R4, PT, PT, RZ, -R3, RZ ;  /* 0x80000003ff047210 */ /* 0x008fca0007ffe0ff */
[----:B------:R-:W-:Y:S01]  /*0140*/  IMAD R7, R4, R9, RZ ;  /* 0x0000000904077224 */ /* 0x000fe200078e02ff */
[----:B------:R-:W-:-:S03]  /*0150*/  IABS R4, R5 ;  /* 0x0000000500047213 */ /* 0x000fc60000000000 */
[----:B------:R-:W-:Y:S02]  /*0160*/  IMAD.HI.U32 R3, R3, R7, R2 ;  /* 0x0000000703037227 */ /* 0x000fe400078e0002 */
[----:B------:R-:W1:Y:S04]  /*0170*/  LDC.64 R6, c[0x0][0x380] ;  /* 0x0000e000ff067b82 */ /* 0x000e680000000a00 */
[----:B------:R-:W-:-:S05]  /*0180*/  IMAD.HI.U32 R3, R3, R4, RZ ;  /* 0x0000000403037227 */ /* 0x000fca00078e00ff */
[----:B------:R-:W-:-:S05]  /*0190*/  IADD3 R3, PT, PT, -R3, RZ, RZ ;  /* 0x000000ff03037210 */ /* 0x000fca0007ffe1ff */
[----:B------:R-:W-:-:S05]  /*01a0*/  IMAD R0, R9, R3, R4 ;  /* 0x0000000309007224 */ /* 0x000fca00078e0204 */
[----:B------:R-:W-:Y:S01]  /*01b0*/  ISETP.GT.U32.AND P0, PT, R9, R0, PT ;  /* 0x000000000900720c */ /* 0x000fe20003f04070 */
[----:B-1----:R-:W-:-:S12]  /*01c0*/  IMAD.WIDE R2, R5, 0x4, R6 ;  /* 0x0000000405027825 */ /* 0x002fd800078e0206 */
[----:B------:R-:W-:Y:S01]  /*01d0*/  @!P0 IMAD.IADD R0, R0, 0x1, -R9 ;  /* 0x0000000100008824 */ /* 0x000fe200078e0a09 */
[----:B------:R-:W-:-:S04]  /*01e0*/  ISETP.NE.AND P0, PT, R11, RZ, PT ;  /* 0x000000ff0b00720c */ /* 0x000fc80003f05270 */
[----:B------:R-:W-:-:S13]  /*01f0*/  ISETP.GT.U32.AND P1, PT, R9, R0, PT ;  /* 0x000000000900720c */ /* 0x000fda0003f24070 */
[----:B------:R-:W-:-:S05]  /*0200*/  @!P1 IADD3 R0, PT, PT, R0, -R9, RZ ;  /* 0x8000000900009210 */ /* 0x000fca0007ffe0ff */
[----:B------:R-:W-:Y:S01]  /*0210*/  @!P2 IMAD.MOV R0, RZ, RZ, -R0 ;  /* 0x000000ffff00a224 */ /* 0x000fe200078e0a00 */
[----:B------:R-:W-:-:S04]  /*0220*/  @!P0 LOP3.LUT R0, RZ, R11, RZ, 0x33, !PT ;  /* 0x0000000bff008212 */ /* 0x000fc800078e33ff */
[--C-:B0-----:R-:W-:Y:S01]  /*0230*/  IADD3 R9, PT, PT, R5, UR6, -R0.reuse ;  /* 0x0000000605097c10 */ /* 0x101fe2000fffe800 */
[----:B------:R-:W-:Y:S02]  /*0240*/  IMAD R11, R11, UR6, R0 ;  /* 0x000000060b0b7c24 */ /* 0x000fe4000f8e0200 */
[----:B--2---:R-:W2:Y:S02]  /*0250*/  LDG.E R0, desc[UR4][R2.64] ;  /* 0x0000000402007981 */ /* 0x004ea4000c1e1900 */
[----:B------:R-:W-:-:S04]  /*0260*/  IMAD.WIDE R4, R9, 0x4, R6 ;  /* 0x0000000409047825 */ /* 0x000fc800078e0206 */
[----:B------:R-:W-:Y:S02]  /*0270*/  IMAD.WIDE R6, R11, 0x4, R6 ;  /* 0x000000040b067825 */ /* 0x000fe400078e0206 */
[----:B------:R-:W2:Y:S04]  /*0280*/  LDG.E R5, desc[UR4][R4.64] ;  /* 0x0000000404057981 */ /* 0x000ea8000c1e1900 */
[----:B------:R-:W2:Y:S02]  /*0290*/  LDG.E R6, desc[UR4][R6.64] ;  /* 0x0000000406067981 */ /* 0x000ea4000c1e1900 */
[----:B--2---:R-:W-:-:S05]  /*02a0*/  VIADDMNMX R9, R6, R5, R0, PT ;  /* 0x0000000506097246 */ /* 0x004fca0003800100 */
[----:B------:R-:W-:Y:S01]  /*02b0*/  STG.E desc[UR4][R2.64], R9 ;  /* 0x0000000902007986 */ /* 0x000fe2000c101904 */
[----:B------:R-:W-:Y:S05]  /*02c0*/  EXIT ;  /* 0x000000000000794d */ /* 0x000fea0003800000 */
.L_x_0:
[----:B------:R-:W-:-:S00]  /*02d0*/  BRA `(.L_x_0) ;  /* 0xfffffffc00fc7947 */ /* 0x000fc0000383ffff */
[----:B------:R-:W-:-:S00]  /*02e0*/  NOP ;  /* 0x0000000000007918 */ /* 0x000fc00000000000 */
        /* <DEDUP_REMOVED lines=9> */
.L_x_1:


//--------------------- .nv.shared.reserved.0     --------------------------
	.section	.nv.shared.reserved.0,"aw",@nobits
	.weak		__nv_reservedSMEM_offset_0_alias
	.size		__nv_reservedSMEM_offset_0_alias, 0, 64
	.other		__nv_reservedSMEM_offset_0_alias,@"STO_CUDA_RESERVED_SHARED STV_DEFAULT"
__nv_reservedSMEM_offset_0_alias:
	.zero		0
	.zero		64


//--------------------- .nv.constant0._Z3auxPiii  --------------------------
	.section	.nv.constant0._Z3auxPiii,"a",@progbits
	.sectionflags	@""
	.align	4
.nv.constant0._Z3auxPiii:
	.zero		912


//--------------------- SYMBOLS --------------------------

	.type		.nv.reservedSmem.offset0,@object
	.size		.nv.reservedSmem.offset0,0x4
